	.headerflags	@"EF_CUDA_TEXMODE_UNIFIED EF_CUDA_64BIT_ADDRESS EF_CUDA_SM86 EF_CUDA_VIRTUAL_SM(EF_CUDA_SM86)"
	.elftype	@"ET_EXEC"


//--------------------- .nv.info                  --------------------------
	.section	.nv.info,"",@"SHT_CUDA_INFO"
	.align	4


	//----- nvinfo : EIATTR_REGCOUNT
	.align		4
        /*0000*/ 	.byte	0x04, 0x2f
        /*0002*/ 	.short	(.L_2 - .L_1)
	.align		4
.L_1:
        /*0004*/ 	.word	index@(triton__0d1d2d3d4d5d6de)
        /*0008*/ 	.word	0x00000012


	//----- nvinfo : EIATTR_MAX_STACK_SIZE
	.align		4
.L_2:
        /*000c*/ 	.byte	0x04, 0x23
        /*000e*/ 	.short	(.L_4 - .L_3)
	.align		4
.L_3:
        /*0010*/ 	.word	index@(triton__0d1d2d3d4d5d6de)
        /*0014*/ 	.word	0x00000000


	//----- nvinfo : EIATTR_MIN_STACK_SIZE
	.align		4
.L_4:
        /*0018*/ 	.byte	0x04, 0x12
        /*001a*/ 	.short	(.L_6 - .L_5)
	.align		4
.L_5:
        /*001c*/ 	.word	index@(triton__0d1d2d3d4d5d6de)
        /*0020*/ 	.word	0x00000000


	//----- nvinfo : EIATTR_FRAME_SIZE
	.align		4
.L_6:
        /*0024*/ 	.byte	0x04, 0x11
        /*0026*/ 	.short	(.L_8 - .L_7)
	.align		4
.L_7:
        /*0028*/ 	.word	index@(triton__0d1d2d3d4d5d6de)
        /*002c*/ 	.word	0x00000000
.L_8:


//--------------------- .nv.info.triton__0d1d2d3d4d5d6de --------------------------
	.section	.nv.info.triton__0d1d2d3d4d5d6de,"",@"SHT_CUDA_INFO"
	.align	4


	//----- nvinfo : EIATTR_CUDA_API_VERSION
	.align		4
        /*0000*/ 	.byte	0x04, 0x37
        /*0002*/ 	.short	(.L_10 - .L_9)
.L_9:
        /*0004*/ 	.word	0x0000007b


	//----- nvinfo : EIATTR_SW2861232_WAR
	.align		4
.L_10:
        /*0008*/ 	.byte	0x01, 0x35
	.zero		2


	//----- nvinfo : EIATTR_PARAM_CBANK
	.align		4
        /*000c*/ 	.byte	0x04, 0x0a
        /*000e*/ 	.short	(.L_12 - .L_11)
	.align		4
.L_11:
        /*0010*/ 	.word	index@(.nv.constant0.triton__0d1d2d3d4d5d6de)
        /*0014*/ 	.short	0x0160
        /*0016*/ 	.short	0x0034


	//----- nvinfo : EIATTR_CBANK_PARAM_SIZE
	.align		4
.L_12:
        /*0018*/ 	.byte	0x03, 0x19
        /*001a*/ 	.short	0x0034


	//----- nvinfo : EIATTR_KPARAM_INFO
	.align		4
        /*001c*/ 	.byte	0x04, 0x17
        /*001e*/ 	.short	(.L_14 - .L_13)
.L_13:
        /*0020*/ 	.word	0x00000000
        /*0024*/ 	.short	0x0006
        /*0026*/ 	.short	0x0030
        /*0028*/ 	.byte	0x00, 0xf0, 0x11, 0x00


	//----- nvinfo : EIATTR_KPARAM_INFO
	.align		4
.L_14:
        /*002c*/ 	.byte	0x04, 0x17
        /*002e*/ 	.short	(.L_16 - .L_15)
.L_15:
        /*0030*/ 	.word	0x00000000
        /*0034*/ 	.short	0x0005
        /*0036*/ 	.short	0x0028
        /*0038*/ 	.byte	0x00, 0xf0, 0x21, 0x00


	//----- nvinfo : EIATTR_KPARAM_INFO
	.align		4
.L_16:
        /*003c*/ 	.byte	0x04, 0x17
        /*003e*/ 	.short	(.L_18 - .L_17)
.L_17:
        /*0040*/ 	.word	0x00000000
        /*0044*/ 	.short	0x0004
        /*0046*/ 	.short	0x0020
        /*0048*/ 	.byte	0x00, 0xf0, 0x21, 0x00


	//----- nvinfo : EIATTR_KPARAM_INFO
	.align		4
.L_18:
        /*004c*/ 	.byte	0x04, 0x17
        /*004e*/ 	.short	(.L_20 - .L_19)
.L_19:
        /*0050*/ 	.word	0x00000000
        /*0054*/ 	.short	0x0003
        /*0056*/ 	.short	0x0018
        /*0058*/ 	.byte	0x00, 0xf0, 0x21, 0x00


	//----- nvinfo : EIATTR_KPARAM_INFO
	.align		4
.L_20:
        /*005c*/ 	.byte	0x04, 0x17
        /*005e*/ 	.short	(.L_22 - .L_21)
.L_21:
        /*0060*/ 	.word	0x00000000
        /*0064*/ 	.short	0x0002
        /*0066*/ 	.short	0x0010
        /*0068*/ 	.byte	0x00, 0xf0, 0x21, 0x00


	//----- nvinfo : EIATTR_KPARAM_INFO
	.align		4
.L_22:
        /*006c*/ 	.byte	0x04, 0x17
        /*006e*/ 	.short	(.L_24 - .L_23)
.L_23:
        /*0070*/ 	.word	0x00000000
        /*0074*/ 	.short	0x0001
        /*0076*/ 	.short	0x0008
        /*0078*/ 	.byte	0x00, 0xf0, 0x21, 0x00


	//----- nvinfo : EIATTR_KPARAM_INFO
	.align		4
.L_24:
        /*007c*/ 	.byte	0x04, 0x17
        /*007e*/ 	.short	(.L_26 - .L_25)
.L_25:
        /*0080*/ 	.word	0x00000000
        /*0084*/ 	.short	0x0000
        /*0086*/ 	.short	0x0000
        /*0088*/ 	.byte	0x00, 0xf0, 0x21, 0x00


	//----- nvinfo : EIATTR_MAXREG_COUNT
	.align		4
.L_26:
        /*008c*/ 	.byte	0x03, 0x1b
        /*008e*/ 	.short	0x00ff


	//----- nvinfo : EIATTR_EXIT_INSTR_OFFSETS
	.align		4
        /*0090*/ 	.byte	0x04, 0x1c
        /*0092*/ 	.short	(.L_28 - .L_27)


	//   ....[0]....
.L_27:
        /*0094*/ 	.word	0x000004f0


	//   ....[1]....
        /*0098*/ 	.word	0x00000520


	//----- nvinfo : EIATTR_MAX_THREADS
	.align		4
.L_28:
        /*009c*/ 	.byte	0x04, 0x05
        /*009e*/ 	.short	(.L_30 - .L_29)
.L_29:
        /*00a0*/ 	.word	0x00000080
        /*00a4*/ 	.word	0x00000001
        /*00a8*/ 	.word	0x00000001
.L_30:


//--------------------- .nv.rel.action            --------------------------
	.section	.nv.rel.action,"",@"SHT_CUDA_RELOCINFO"
	.align	8
	.sectionentsize	8
        /*0000*/ 	.byte	0x73, 0x00, 0x00, 0x00, 0x00, 0x00, 0x00, 0x00, 0x00, 0x00, 0x00, 0x11, 0x25, 0x00, 0x05, 0x36


//--------------------- .nv.constant0.triton__0d1d2d3d4d5d6de --------------------------
	.section	.nv.constant0.triton__0d1d2d3d4d5d6de,"a",@progbits
	.align	4
.nv.constant0.triton__0d1d2d3d4d5d6de:
	.zero		404


//--------------------- .text.triton__0d1d2d3d4d5d6de --------------------------
	.section	.text.triton__0d1d2d3d4d5d6de,"ax",@progbits
	.sectioninfo	@"SHI_REGISTERS=18"
	.align	128
        .global         triton__0d1d2d3d4d5d6de
        .type           triton__0d1d2d3d4d5d6de,@function
        .size           triton__0d1d2d3d4d5d6de,(.L_x_1 - triton__0d1d2d3d4d5d6de)
        .other          triton__0d1d2d3d4d5d6de,@"STO_CUDA_ENTRY STV_DEFAULT"
triton__0d1d2d3d4d5d6de:
.text.triton__0d1d2d3d4d5d6de:
[----:B------:R-:W-:-:S02]  /*0000*/  IMAD.MOV.U32 R1, RZ, RZ, c[0x0][0x28] ;  /* 0x00000a00ff017624 */ /* 0x000fc400078e00ff */
[----:B------:R-:W0:Y:S01]  /*0010*/  S2R R2, SR_TID.X ;  /* 0x0000000000027919 */ /* 0x000e220000002100 */
[----:B------:R-:W-:Y:S01]  /*0020*/  IMAD.MOV.U32 R5, RZ, RZ, 0x2 ;  /* 0x00000002ff057424 */ /* 0x000fe200078e00ff */
[----:B------:R-:W-:Y:S01]  /*0030*/  PRMT R10, RZ, 0x7610, R10 ;  /* 0x00007610ff0a7816 */ /* 0x000fe2000000000a */
[----:B------:R-:W-:Y:S01]  /*0040*/  ULDC.64 UR4, c[0x0][0x118] ;  /* 0x0000460000047ab9 */ /* 0x000fe20000000a00 */
[----:B------:R-:W1:Y:S01]  /*0050*/  S2R R3, SR_CTAID.X ;  /* 0x0000000000037919 */ /* 0x000e620000002500 */
[----:B0-----:R-:W-:-:S05]  /*0060*/  LOP3.LUT R2, R2, 0x7f, RZ, 0xc0, !PT ;  /* 0x0000007f02027812 */ /* 0x001fca00078ec0ff */
[----:B-1----:R-:W-:-:S04]  /*0070*/  IMAD R2, R3, 0x80, R2 ;  /* 0x0000008003027824 */ /* 0x002fc800078e0202 */
[C---:B------:R-:W-:Y:S01]  /*0080*/  IMAD.WIDE R4, R2.reuse, R5, c[0x0][0x160] ;  /* 0x0000580002047625 */ /* 0x040fe200078e0205 */
[----:B------:R-:W-:-:S13]  /*0090*/  ISETP.GE.AND P0, PT, R2, 0x80, PT ;  /* 0x000000800200780c */ /* 0x000fda0003f06270 */
[----:B------:R-:W2:Y:S01]  /*00a0*/  @!P0 LDG.E.U16 R10, [R4.64] ;  /* 0x00000004040a8981 */ /* 0x000ea2000c1e1500 */
[----:B------:R-:W-:Y:S01]  /*00b0*/  SHF.R.S32.HI R3, RZ, 0x18, R3 ;  /* 0x00000018ff037819 */ /* 0x000fe20000011403 */
[----:B------:R-:W-:Y:S01]  /*00c0*/  IMAD.MOV.U32 R11, RZ, RZ, RZ ;  /* 0x000000ffff0b7224 */ /* 0x000fe200078e00ff */
[----:B------:R-:W-:Y:S02]  /*00d0*/  MOV R9, 0x4 ;  /* 0x0000000400097802 */ /* 0x000fe40000000f00 */
[----:B------:R-:W-:-:S04]  /*00e0*/  SGXT R3, R3, 0x1 ;  /* 0x000000010303781a */ /* 0x000fc80000000200 */
[----:B------:R-:W-:-:S04]  /*00f0*/  LEA.HI R3, R3, R2, RZ, 0x2 ;  /* 0x0000000203037211 */ /* 0x000fc800078f10ff */
[----:B------:R-:W-:-:S05]  /*0100*/  SHF.R.S32.HI R0, RZ, 0x2, R3 ;  /* 0x00000002ff007819 */ /* 0x000fca0000011403 */
[----:B------:R-:W-:-:S05]  /*0110*/  IMAD.WIDE R6, R0, R9, c[0x0][0x168] ;  /* 0x00005a0000067625 */ /* 0x000fca00078e0209 */
[----:B------:R0:W3:Y:S01]  /*0120*/  @!P0 LDG.E.EL R11, [R6.64] ;  /* 0x00000004060b8981 */ /* 0x0000e2000c2e1900 */
[----:B------:R-:W-:Y:S02]  /*0130*/  IMAD.MOV.U32 R3, RZ, RZ, RZ ;  /* 0x000000ffff037224 */ /* 0x000fe400078e00ff */
[----:B------:R-:W-:-:S05]  /*0140*/  IMAD.WIDE R8, R0, R9, c[0x0][0x170] ;  /* 0x00005c0000087625 */ /* 0x000fca00078e0209 */
[----:B------:R1:W4:Y:S01]  /*0150*/  @!P0 LDG.E.EL R3, [R8.64] ;  /* 0x0000000408038981 */ /* 0x000322000c2e1900 */
[----:B0-----:R-:W-:-:S04]  /*0160*/  SHF.R.S32.HI R7, RZ, 0x1f, R2 ;  /* 0x0000001fff077819 */ /* 0x001fc80000011402 */
[----:B------:R-:W-:Y:S02]  /*0170*/  LEA.HI R12, R7, R2, RZ, 0x2 ;  /* 0x00000002070c7211 */ /* 0x000fe400078f10ff */
[----:B-1----:R-:W-:Y:S02]  /*0180*/  LEA.HI R8, R0, R0, RZ, 0x2 ;  /* 0x0000000000087211 */ /* 0x002fe400078f10ff */
[----:B------:R-:W-:Y:S02]  /*0190*/  LOP3.LUT R13, R12, 0xfffffffc, RZ, 0xc0, !PT ;  /* 0xfffffffc0c0d7812 */ /* 0x000fe400078ec0ff */
[----:B--2---:R-:W-:-:S05]  /*01a0*/  SHF.L.U32 R4, R10, 0x10, RZ ;  /* 0x000000100a047819 */ /* 0x004fca00000006ff */
[----:B------:R-:W-:-:S04]  /*01b0*/  FMUL R4, R4, 0.0625 ;  /* 0x3d80000004047820 */ /* 0x000fc80000400000 */
[----:B------:R-:W-:-:S04]  /*01c0*/  FMUL R14, R4, 0.019999999552965164185 ;  /* 0x3ca3d70a040e7820 */ /* 0x000fc80000400000 */
[----:B------:R-:W-:-:S05]  /*01d0*/  FADD.FTZ R15, |R14|, -RZ ;  /* 0x800000ff0e0f7221 */ /* 0x000fca0000010200 */
[----:B------:R-:W-:-:S13]  /*01e0*/  FSETP.GE.AND P2, PT, R15, 0.60000002384185791016, PT ;  /* 0x3f19999a0f00780b */ /* 0x000fda0003f46000 */
[C---:B------:R-:W-:Y:S01]  /*01f0*/  @P2 FMUL R10, R15.reuse, 2.8853900432586669922 ;  /* 0x4038aa3b0f0a2820 */ /* 0x040fe20000400000 */
[----:B------:R-:W-:Y:S01]  /*0200*/  @!P2 IMAD.MOV.U32 R4, RZ, RZ, 0x3c80f082 ;  /* 0x3c80f082ff04a424 */ /* 0x000fe200078e00ff */
[----:B------:R-:W-:Y:S01]  /*0210*/  @!P2 FMUL R5, R14, R14 ;  /* 0x0000000e0e05a220 */ /* 0x000fe20000400000 */
[----:B------:R-:W-:Y:S01]  /*0220*/  @P2 IMAD.MOV.U32 R9, RZ, RZ, 0x3f800000 ;  /* 0x3f800000ff092424 */ /* 0x000fe200078e00ff */
[----:B------:R-:W-:Y:S02]  /*0230*/  @P2 FSETP.GE.AND P1, PT, R15, 9.010913848876953125, PT ;  /* 0x41102cb40f00280b */ /* 0x000fe40003f26000 */
[----:B------:R-:W0:Y:S01]  /*0240*/  @P2 MUFU.EX2 R10, R10 ;  /* 0x0000000a000a2308 */ /* 0x000e220000000800 */
[----:B------:R-:W-:Y:S01]  /*0250*/  @!P2 FFMA.FTZ R4, R5, R4, -0.052303962409496307373 ;  /* 0xbd563cae0504a423 */ /* 0x000fe20000010004 */
[----:B----4-:R-:W-:-:S03]  /*0260*/  FSETP.GEU.AND P3, PT, |R3|, 1.175494350822287508e-38, PT ;  /* 0x008000000300780b */ /* 0x010fc60003f6e200 */
[----:B------:R-:W-:Y:S01]  /*0270*/  @!P2 FFMA.FTZ R4, R5, R4, 0.1331529766321182251 ;  /* 0x3e0859410504a423 */ /* 0x000fe20000010004 */
[----:B0-----:R-:W-:-:S06]  /*0280*/  @P2 FADD R6, R10, 1 ;  /* 0x3f8000000a062421 */ /* 0x001fcc0000000000 */
[----:B------:R-:W0:Y:S02]  /*0290*/  @P2 MUFU.RCP R6, R6 ;  /* 0x0000000600062308 */ /* 0x000e240000001000 */
[----:B0-----:R-:W-:Y:S01]  /*02a0*/  @P2 FFMA.FTZ R7, R6, -2, R9 ;  /* 0xc000000006072823 */ /* 0x001fe20000010009 */
[----:B------:R-:W-:Y:S01]  /*02b0*/  LOP3.LUT R9, R8, 0xfffffffc, RZ, 0xc0, !PT ;  /* 0xfffffffc08097812 */ /* 0x000fe200078ec0ff */
[C---:B------:R-:W-:Y:S01]  /*02c0*/  IMAD.IADD R6, R2.reuse, 0x1, -R13 ;  /* 0x0000000102067824 */ /* 0x040fe200078e0a0d */
[----:B------:R-:W-:Y:S02]  /*02d0*/  SHF.L.U32 R8, R2, 0x1, RZ ;  /* 0x0000000102087819 */ /* 0x000fe400000006ff */
[----:B------:R-:W-:Y:S01]  /*02e0*/  IADD3 R9, R0, -R9, RZ ;  /* 0x8000000900097210 */ /* 0x000fe20007ffe0ff */
[----:B------:R-:W-:Y:S01]  /*02f0*/  @!P2 FFMA.FTZ R0, R5, R4, -0.33332768082618713379 ;  /* 0xbeaaa9ed0500a423 */ /* 0x000fe20000010004 */
[----:B------:R-:W-:Y:S02]  /*0300*/  @P2 FSEL R7, R7, 1, !P1 ;  /* 0x3f80000007072808 */ /* 0x000fe40004800000 */
[----:B------:R-:W-:Y:S01]  /*0310*/  ISETP.GT.AND P1, PT, R6, R9, PT ;  /* 0x000000090600720c */ /* 0x000fe20003f24270 */
[----:B------:R-:W-:Y:S01]  /*0320*/  @!P2 FFMA.FTZ R0, R5, R0, RZ ;  /* 0x000000000500a223 */ /* 0x000fe200000100ff */
[----:B------:R-:W-:-:S02]  /*0330*/  @P2 LOP3.LUT R7, R7, 0x80000000, R14, 0xf8, !PT ;  /* 0x8000000007072812 */ /* 0x000fc400078ef80e */
[----:B------:R-:W-:Y:S01]  /*0340*/  FSEL R4, RZ, -INF , !P1 ;  /* 0xff800000ff047808 */ /* 0x000fe20004800000 */
[----:B------:R-:W-:Y:S01]  /*0350*/  @!P2 FFMA.FTZ R7, R14, R0, R14 ;  /* 0x000000000e07a223 */ /* 0x000fe2000001000e */
[----:B------:R-:W-:Y:S02]  /*0360*/  FSETP.GT.AND P1, PT, |R3|, 8.50705917302346158658e+37, PT ;  /* 0x7e8000000300780b */ /* 0x000fe40003f24200 */
[----:B------:R-:W-:Y:S01]  /*0370*/  SHF.R.S32.HI R5, RZ, 0x1f, R2 ;  /* 0x0000001fff057819 */ /* 0x000fe20000011402 */
[----:B------:R-:W-:-:S04]  /*0380*/  FFMA R4, R7, 50, R4 ;  /* 0x4248000007047823 */ /* 0x000fc80000000004 */
[----:B---3--:R-:W-:-:S04]  /*0390*/  FADD R4, R4, -R11 ;  /* 0x8000000b04047221 */ /* 0x008fc80000000000 */
[----:B------:R-:W-:Y:S02]  /*03a0*/  FMUL R4, R4, 1.4426950216293334961 ;  /* 0x3fb8aa3b04047820 */ /* 0x000fe40000400000 */
[----:B------:R-:W-:-:S03]  /*03b0*/  @P1 FMUL R3, R3, 0.25 ;  /* 0x3e80000003031820 */ /* 0x000fc60000400000 */
[----:B------:R-:W-:Y:S01]  /*03c0*/  FSETP.GEU.AND P2, PT, R4, -126, PT ;  /* 0xc2fc00000400780b */ /* 0x000fe20003f4e000 */
[----:B------:R-:W-:-:S06]  /*03d0*/  @!P3 FMUL R3, R3, 16777216 ;  /* 0x4b8000000303b820 */ /* 0x000fcc0000400000 */
[----:B------:R-:W-:Y:S06]  /*03e0*/  MUFU.RCP R3, R3 ;  /* 0x0000000300037308 */ /* 0x000fec0000001000 */
[----:B------:R-:W-:-:S04]  /*03f0*/  @!P2 FMUL R4, R4, 0.5 ;  /* 0x3f0000000404a820 */ /* 0x000fc80000400000 */
[----:B------:R-:W0:Y:S02]  /*0400*/  MUFU.EX2 R0, R4 ;  /* 0x0000000400007308 */ /* 0x000e240000000800 */
[----:B0-----:R-:W-:Y:S01]  /*0410*/  @!P2 FMUL R0, R0, R0 ;  /* 0x000000000000a220 */ /* 0x001fe20000400000 */
[----:B------:R-:W-:-:S03]  /*0420*/  LEA R6, P2, R2, c[0x0][0x180], 0x2 ;  /* 0x0000600002067a11 */ /* 0x000fc600078410ff */
[----:B------:R-:W-:Y:S01]  /*0430*/  @P1 FMUL R0, R0, 0.25 ;  /* 0x3e80000000001820 */ /* 0x000fe20000400000 */
[----:B------:R-:W-:-:S03]  /*0440*/  IADD3 R4, P1, R8, c[0x0][0x178], RZ ;  /* 0x00005e0008047a10 */ /* 0x000fc60007f3e0ff */
[----:B------:R-:W-:-:S04]  /*0450*/  @!P3 FMUL R0, R0, 16777216 ;  /* 0x4b8000000000b820 */ /* 0x000fc80000400000 */
[----:B------:R-:W-:Y:S01]  /*0460*/  FMUL R9, R3, R0 ;  /* 0x0000000003097220 */ /* 0x000fe20000400000 */
[----:B------:R-:W-:-:S04]  /*0470*/  SHF.L.U64.HI R0, R2, 0x1, R5 ;  /* 0x0000000102007819 */ /* 0x000fc80000010205 */
[----:B------:R-:W-:Y:S02]  /*0480*/  F2FP.BF16.PACK_AB R10, R7, R9 ;  /* 0x00000009070a723e */ /* 0x000fe400000010ff */
[----:B------:R-:W-:Y:S02]  /*0490*/  LEA.HI.X R7, R2, c[0x0][0x184], R5, 0x2, P2 ;  /* 0x0000610002077a11 */ /* 0x000fe400010f1405 */
[----:B------:R-:W-:Y:S02]  /*04a0*/  IADD3.X R5, R0, c[0x0][0x17c], RZ, P1, !PT ;  /* 0x00005f0000057a10 */ /* 0x000fe40000ffe4ff */
[----:B------:R-:W-:-:S03]  /*04b0*/  IADD3 R2, P2, R8, c[0x0][0x188], RZ ;  /* 0x0000620008027a10 */ /* 0x000fc60007f5e0ff */
[----:B------:R0:W-:Y:S01]  /*04c0*/  @!P0 STG.E.U16 [R4.64], R10 ;  /* 0x0000000a04008986 */ /* 0x0001e2000c101504 */
[----:B------:R-:W-:-:S03]  /*04d0*/  IADD3.X R3, R0, c[0x0][0x18c], RZ, P2, !PT ;  /* 0x0000630000037a10 */ /* 0x000fc600017fe4ff */
[----:B------:R0:W-:Y:S01]  /*04e0*/  @!P0 STG.E [R6.64], R9 ;  /* 0x0000000906008986 */ /* 0x0001e2000c101904 */
[----:B------:R-:W-:Y:S05]  /*04f0*/  @P0 EXIT ;  /* 0x000000000000094d */ /* 0x000fea0003800000 */
[----:B------:R-:W-:-:S05]  /*0500*/  PRMT R0, R10, 0x7632, R0 ;  /* 0x000076320a007816 */ /* 0x000fca0000000000 */
[----:B------:R-:W-:Y:S01]  /*0510*/  STG.E.U16 [R2.64], R0 ;  /* 0x0000000002007986 */ /* 0x000fe2000c101504 */
[----:B------:R-:W-:Y:S05]  /*0520*/  EXIT ;  /* 0x000000000000794d */ /* 0x000fea0003800000 */
.L_x_0:
[----:B------:R-:W-:-:S00]  /*0530*/  BRA `(.L_x_0) ;  /* 0xfffffff000007947 */ /* 0x000fc0000383ffff */
[----:B------:R-:W-:-:S00]  /*0540*/  NOP ;  /* 0x0000000000007918 */ /* 0x000fc00000000000 */
        /* <DEDUP_REMOVED lines=11> */
.L_x_1:


//--------------------- .nv.global.init           --------------------------
	.section	.nv.global.init,"aw",@progbits
.nv.global.init:
	.type		_$_str,@object
	.size		_$_str,(.L_0 - _$_str)
_$_str:
        /*0000*/ 	.byte	0x5f, 0x5f, 0x43, 0x55, 0x44, 0x41, 0x5f, 0x46, 0x54, 0x5a, 0x00
.L_0:
